//
// Generated by NVIDIA NVVM Compiler
//
// Compiler Build ID: CL-36424714
// Cuda compilation tools, release 13.0, V13.0.88
// Based on NVVM 20.0.0
//

.version 9.0
.target sm_100
.address_size 64

	// .globl	_Z9c1_kernelPdS_S_S_
// _ZZ9c1_kernelPdS_S_S_E6kernel has been demoted

.visible .entry _Z9c1_kernelPdS_S_S_(
	.param .u64 .ptr .align 1 _Z9c1_kernelPdS_S_S__param_0,
	.param .u64 .ptr .align 1 _Z9c1_kernelPdS_S_S__param_1,
	.param .u64 .ptr .align 1 _Z9c1_kernelPdS_S_S__param_2,
	.param .u64 .ptr .align 1 _Z9c1_kernelPdS_S_S__param_3
)
{
	.reg .pred 	%p<3>;
	.reg .b32 	%r<18>;
	.reg .b64 	%rd<16>;
	.reg .b64 	%fd<81>;
	// demoted variable
	.shared .align 8 .b8 _ZZ9c1_kernelPdS_S_S_E6kernel[200];
	ld.param.u64 	%rd1, [_Z9c1_kernelPdS_S_S__param_0];
	ld.param.u64 	%rd2, [_Z9c1_kernelPdS_S_S__param_1];
	ld.param.u64 	%rd4, [_Z9c1_kernelPdS_S_S__param_2];
	ld.param.u64 	%rd3, [_Z9c1_kernelPdS_S_S__param_3];
	cvta.to.global.u64 	%rd5, %rd4;
	mov.u32 	%r1, %tid.x;
	mov.u32 	%r2, %ctaid.y;
	mov.u32 	%r4, %tid.y;
	mul.wide.u32 	%rd6, %r2, 8;
	add.s64 	%rd7, %rd5, %rd6;
	ld.global.f64 	%fd1, [%rd7];
	max.u32 	%r5, %r1, %r4;
	setp.gt.u32 	%p1, %r5, 4;
	@%p1 bra 	$L__BB0_2;
	cvta.to.global.u64 	%rd8, %rd2;
	mad.lo.s32 	%r6, %r4, 5, %r1;
	mad.lo.s32 	%r7, %r2, 25, %r6;
	mul.wide.u32 	%rd9, %r7, 8;
	add.s64 	%rd10, %rd8, %rd9;
	ld.global.f64 	%fd2, [%rd10];
	mov.u32 	%r8, _ZZ9c1_kernelPdS_S_S_E6kernel;
	mad.lo.s32 	%r9, %r4, 40, %r8;
	shl.b32 	%r10, %r1, 3;
	add.s32 	%r11, %r9, %r10;
	st.shared.f64 	[%r11], %fd2;
$L__BB0_2:
	cvta.to.global.u64 	%rd11, %rd1;
	bar.sync 	0;
	mad.lo.s32 	%r12, %r2, 24, %r4;
	mov.u32 	%r13, %ctaid.x;
	shl.b32 	%r14, %r13, 8;
	shr.s32 	%r15, %r14, 8;
	mad.lo.s32 	%r16, %r15, 24, %r1;
	mad.lo.s32 	%r17, %r12, 28, %r16;
	mul.wide.s32 	%rd12, %r17, 8;
	add.s64 	%rd13, %rd11, %rd12;
	ld.global.f64 	%fd3, [%rd13];
	ld.shared.f64 	%fd4, [_ZZ9c1_kernelPdS_S_S_E6kernel];
	fma.rn.f64 	%fd5, %fd3, %fd4, 0d0000000000000000;
	ld.global.f64 	%fd6, [%rd13+8];
	ld.shared.f64 	%fd7, [_ZZ9c1_kernelPdS_S_S_E6kernel+8];
	fma.rn.f64 	%fd8, %fd6, %fd7, %fd5;
	ld.global.f64 	%fd9, [%rd13+16];
	ld.shared.f64 	%fd10, [_ZZ9c1_kernelPdS_S_S_E6kernel+16];
	fma.rn.f64 	%fd11, %fd9, %fd10, %fd8;
	ld.global.f64 	%fd12, [%rd13+24];
	ld.shared.f64 	%fd13, [_ZZ9c1_kernelPdS_S_S_E6kernel+24];
	fma.rn.f64 	%fd14, %fd12, %fd13, %fd11;
	ld.global.f64 	%fd15, [%rd13+32];
	ld.shared.f64 	%fd16, [_ZZ9c1_kernelPdS_S_S_E6kernel+32];
	fma.rn.f64 	%fd17, %fd15, %fd16, %fd14;
	ld.global.f64 	%fd18, [%rd13+40];
	ld.shared.f64 	%fd19, [_ZZ9c1_kernelPdS_S_S_E6kernel+40];
	fma.rn.f64 	%fd20, %fd18, %fd19, %fd17;
	ld.global.f64 	%fd21, [%rd13+48];
	ld.shared.f64 	%fd22, [_ZZ9c1_kernelPdS_S_S_E6kernel+48];
	fma.rn.f64 	%fd23, %fd21, %fd22, %fd20;
	ld.global.f64 	%fd24, [%rd13+56];
	ld.shared.f64 	%fd25, [_ZZ9c1_kernelPdS_S_S_E6kernel+56];
	fma.rn.f64 	%fd26, %fd24, %fd25, %fd23;
	ld.global.f64 	%fd27, [%rd13+64];
	ld.shared.f64 	%fd28, [_ZZ9c1_kernelPdS_S_S_E6kernel+64];
	fma.rn.f64 	%fd29, %fd27, %fd28, %fd26;
	ld.global.f64 	%fd30, [%rd13+72];
	ld.shared.f64 	%fd31, [_ZZ9c1_kernelPdS_S_S_E6kernel+72];
	fma.rn.f64 	%fd32, %fd30, %fd31, %fd29;
	ld.global.f64 	%fd33, [%rd13+80];
	ld.shared.f64 	%fd34, [_ZZ9c1_kernelPdS_S_S_E6kernel+80];
	fma.rn.f64 	%fd35, %fd33, %fd34, %fd32;
	ld.global.f64 	%fd36, [%rd13+88];
	ld.shared.f64 	%fd37, [_ZZ9c1_kernelPdS_S_S_E6kernel+88];
	fma.rn.f64 	%fd38, %fd36, %fd37, %fd35;
	ld.global.f64 	%fd39, [%rd13+96];
	ld.shared.f64 	%fd40, [_ZZ9c1_kernelPdS_S_S_E6kernel+96];
	fma.rn.f64 	%fd41, %fd39, %fd40, %fd38;
	ld.global.f64 	%fd42, [%rd13+104];
	ld.shared.f64 	%fd43, [_ZZ9c1_kernelPdS_S_S_E6kernel+104];
	fma.rn.f64 	%fd44, %fd42, %fd43, %fd41;
	ld.global.f64 	%fd45, [%rd13+112];
	ld.shared.f64 	%fd46, [_ZZ9c1_kernelPdS_S_S_E6kernel+112];
	fma.rn.f64 	%fd47, %fd45, %fd46, %fd44;
	ld.global.f64 	%fd48, [%rd13+120];
	ld.shared.f64 	%fd49, [_ZZ9c1_kernelPdS_S_S_E6kernel+120];
	fma.rn.f64 	%fd50, %fd48, %fd49, %fd47;
	ld.global.f64 	%fd51, [%rd13+128];
	ld.shared.f64 	%fd52, [_ZZ9c1_kernelPdS_S_S_E6kernel+128];
	fma.rn.f64 	%fd53, %fd51, %fd52, %fd50;
	ld.global.f64 	%fd54, [%rd13+136];
	ld.shared.f64 	%fd55, [_ZZ9c1_kernelPdS_S_S_E6kernel+136];
	fma.rn.f64 	%fd56, %fd54, %fd55, %fd53;
	ld.global.f64 	%fd57, [%rd13+144];
	ld.shared.f64 	%fd58, [_ZZ9c1_kernelPdS_S_S_E6kernel+144];
	fma.rn.f64 	%fd59, %fd57, %fd58, %fd56;
	ld.global.f64 	%fd60, [%rd13+152];
	ld.shared.f64 	%fd61, [_ZZ9c1_kernelPdS_S_S_E6kernel+152];
	fma.rn.f64 	%fd62, %fd60, %fd61, %fd59;
	ld.global.f64 	%fd63, [%rd13+160];
	ld.shared.f64 	%fd64, [_ZZ9c1_kernelPdS_S_S_E6kernel+160];
	fma.rn.f64 	%fd65, %fd63, %fd64, %fd62;
	ld.global.f64 	%fd66, [%rd13+168];
	ld.shared.f64 	%fd67, [_ZZ9c1_kernelPdS_S_S_E6kernel+168];
	fma.rn.f64 	%fd68, %fd66, %fd67, %fd65;
	ld.global.f64 	%fd69, [%rd13+176];
	ld.shared.f64 	%fd70, [_ZZ9c1_kernelPdS_S_S_E6kernel+176];
	fma.rn.f64 	%fd71, %fd69, %fd70, %fd68;
	ld.global.f64 	%fd72, [%rd13+184];
	ld.shared.f64 	%fd73, [_ZZ9c1_kernelPdS_S_S_E6kernel+184];
	fma.rn.f64 	%fd74, %fd72, %fd73, %fd71;
	ld.global.f64 	%fd75, [%rd13+192];
	ld.shared.f64 	%fd76, [_ZZ9c1_kernelPdS_S_S_E6kernel+192];
	fma.rn.f64 	%fd77, %fd75, %fd76, %fd74;
	cvta.to.global.u64 	%rd14, %rd3;
	add.f64 	%fd78, %fd1, %fd77;
	setp.lt.f64 	%p2, %fd78, 0d0000000000000000;
	mul.f64 	%fd79, %fd78, 0d3F847AE147AE147B;
	selp.f64 	%fd80, %fd79, %fd78, %p2;
	add.s64 	%rd15, %rd14, %rd12;
	st.global.f64 	[%rd15], %fd80;
	ret;

}


// ===== COMPILED SASS (sm_100) =====

	.target	sm_100

	.elftype	@"ET_EXEC"


//--------------------- .note.nv.tkinfo           --------------------------
	.section	.note.nv.tkinfo,"",@"SHT_NOTE"
	.sectionflags	@"SHF_NOTE_NV_TKINFO"
	.tkinfo
        /*0018*/ 	.word	0x00000002
        /*0030*/ 	.string	""
        /*0030*/ 	.string	"ptxas"
        /*0030*/ 	.string	"Cuda compilation tools, release 13.0, V13.0.88"
        /*0030*/ 	.string	"Build cuda_13.0.r13.0/compiler.36424714_0"
        /*0030*/ 	.string	"-arch sm_100 -m 64 "



//--------------------- .note.nv.cuinfo           --------------------------
	.section	.note.nv.cuinfo,"",@"SHT_NOTE"
	.sectionflags	@"SHF_NOTE_NV_CUINFO"
        /*0018*/ 	.short	0x0002
        /*001a*/ 	.short	0x0064
        /*001c*/ 	.short	0x0082
	.zero		2


//--------------------- .nv.info                  --------------------------
	.section	.nv.info,"",@"SHT_CUDA_INFO"
	.align	4


	//----- nvinfo : EIATTR_REGCOUNT
	.align		4
        /*0000*/ 	.byte	0x04, 0x2f
        /*0002*/ 	.short	(.L_1 - .L_0)
	.align		4
.L_0:
        /*0004*/ 	.word	index@(_Z9c1_kernelPdS_S_S_)
        /*0008*/ 	.word	0x00000022


	//----- nvinfo : EIATTR_FRAME_SIZE
	.align		4
.L_1:
        /*000c*/ 	.byte	0x04, 0x11
        /*000e*/ 	.short	(.L_3 - .L_2)
	.align		4
.L_2:
        /*0010*/ 	.word	index@(_Z9c1_kernelPdS_S_S_)
        /*0014*/ 	.word	0x00000000


	//----- nvinfo : EIATTR_MIN_STACK_SIZE
	.align		4
.L_3:
        /*0018*/ 	.byte	0x04, 0x12
        /*001a*/ 	.short	(.L_5 - .L_4)
	.align		4
.L_4:
        /*001c*/ 	.word	index@(_Z9c1_kernelPdS_S_S_)
        /*0020*/ 	.word	0x00000000
.L_5:


//--------------------- .nv.compat                --------------------------
	.section	.nv.compat,"",@"SHT_CUDA_COMPAT_INFO"
	.align	4
        /*0000*/ 	.byte	0x02, 0x09, 0x00, 0x00, 0x02, 0x02, 0x01, 0x00, 0x02, 0x05, 0x05, 0x00, 0x03, 0x07, 0x01, 0x01
        /*0010*/ 	.byte	0x02, 0x03, 0x00, 0x00, 0x02, 0x06, 0x01, 0x00, 0x04, 0x0b, 0x08, 0x00, 0x01, 0x00, 0x00, 0x00
        /*0020*/ 	.byte	0x00, 0x00, 0x00, 0x00


//--------------------- .nv.info._Z9c1_kernelPdS_S_S_ --------------------------
	.section	.nv.info._Z9c1_kernelPdS_S_S_,"",@"SHT_CUDA_INFO"
	.sectionflags	@""
	.align	4


	//----- nvinfo : EIATTR_CUDA_API_VERSION
	.align		4
        /*0000*/ 	.byte	0x04, 0x37
        /*0002*/ 	.short	(.L_7 - .L_6)
.L_6:
        /*0004*/ 	.word	0x00000082


	//----- nvinfo : EIATTR_KPARAM_INFO
	.align		4
.L_7:
        /*0008*/ 	.byte	0x04, 0x17
        /*000a*/ 	.short	(.L_9 - .L_8)
.L_8:
        /*000c*/ 	.word	0x00000000
        /*0010*/ 	.short	0x0003
        /*0012*/ 	.short	0x0018
        /*0014*/ 	.byte	0x00, 0xf5, 0x21, 0x00


	//----- nvinfo : EIATTR_KPARAM_INFO
	.align		4
.L_9:
        /*0018*/ 	.byte	0x04, 0x17
        /*001a*/ 	.short	(.L_11 - .L_10)
.L_10:
        /*001c*/ 	.word	0x00000000
        /*0020*/ 	.short	0x0002
        /*0022*/ 	.short	0x0010
        /*0024*/ 	.byte	0x00, 0xf5, 0x21, 0x00


	//----- nvinfo : EIATTR_KPARAM_INFO
	.align		4
.L_11:
        /*0028*/ 	.byte	0x04, 0x17
        /*002a*/ 	.short	(.L_13 - .L_12)
.L_12:
        /*002c*/ 	.word	0x00000000
        /*0030*/ 	.short	0x0001
        /*0032*/ 	.short	0x0008
        /*0034*/ 	.byte	0x00, 0xf5, 0x21, 0x00


	//----- nvinfo : EIATTR_KPARAM_INFO
	.align		4
.L_13:
        /*0038*/ 	.byte	0x04, 0x17
        /*003a*/ 	.short	(.L_15 - .L_14)
.L_14:
        /*003c*/ 	.word	0x00000000
        /*0040*/ 	.short	0x0000
        /*0042*/ 	.short	0x0000
        /*0044*/ 	.byte	0x00, 0xf5, 0x21, 0x00


	//----- nvinfo : EIATTR_SPARSE_MMA_MASK
	.align		4
.L_15:
        /*0048*/ 	.byte	0x03, 0x50
        /*004a*/ 	.short	0x0000


	//----- nvinfo : EIATTR_MAXREG_COUNT
	.align		4
        /*004c*/ 	.byte	0x03, 0x1b
        /*004e*/ 	.short	0x00ff


	//----- nvinfo : EIATTR_NUM_BARRIERS
	.align		4
        /*0050*/ 	.byte	0x02, 0x4c
        /*0052*/ 	.byte	0x01
	.zero		1


	//----- nvinfo : EIATTR_MERCURY_ISA_VERSION
	.align		4
        /*0054*/ 	.byte	0x03, 0x5f
        /*0056*/ 	.short	0x0101


	//----- nvinfo : EIATTR_VRC_CTA_INIT_COUNT
	.align		4
        /*0058*/ 	.byte	0x02, 0x4a
	.zero		1
	.zero		1


	//----- nvinfo : EIATTR_EXIT_INSTR_OFFSETS
	.align		4
        /*005c*/ 	.byte	0x04, 0x1c
        /*005e*/ 	.short	(.L_17 - .L_16)


	//   ....[0]....
.L_16:
        /*0060*/ 	.word	0x00000670


	//----- nvinfo : EIATTR_CBANK_PARAM_SIZE
	.align		4
.L_17:
        /*0064*/ 	.byte	0x03, 0x19
        /*0066*/ 	.short	0x0020


	//----- nvinfo : EIATTR_PARAM_CBANK
	.align		4
        /*0068*/ 	.byte	0x04, 0x0a
        /*006a*/ 	.short	(.L_19 - .L_18)
	.align		4
.L_18:
        /*006c*/ 	.word	index@(.nv.constant0._Z9c1_kernelPdS_S_S_)
        /*0070*/ 	.short	0x0380
        /*0072*/ 	.short	0x0020


	//----- nvinfo : EIATTR_SW_WAR
	.align		4
.L_19:
        /*0074*/ 	.byte	0x04, 0x36
        /*0076*/ 	.short	(.L_21 - .L_20)
.L_20:
        /*0078*/ 	.word	0x00000008
.L_21:


//--------------------- .nv.callgraph             --------------------------
	.section	.nv.callgraph,"",@"SHT_CUDA_CALLGRAPH"
	.align	4
	.sectionentsize	8
	.align		4
        /*0000*/ 	.word	0x00000000
	.align		4
        /*0004*/ 	.word	0xffffffff
	.align		4
        /*0008*/ 	.word	0x00000000
	.align		4
        /*000c*/ 	.word	0xfffffffe
	.align		4
        /*0010*/ 	.word	0x00000000
	.align		4
        /*0014*/ 	.word	0xfffffffd
	.align		4
        /*0018*/ 	.word	0x00000000
	.align		4
        /*001c*/ 	.word	0xfffffffc


//--------------------- .text._Z9c1_kernelPdS_S_S_ --------------------------
	.section	.text._Z9c1_kernelPdS_S_S_,"ax",@progbits
	.align	128
        .global         _Z9c1_kernelPdS_S_S_
        .type           _Z9c1_kernelPdS_S_S_,@function
        .size           _Z9c1_kernelPdS_S_S_,(.L_x_1 - _Z9c1_kernelPdS_S_S_)
        .other          _Z9c1_kernelPdS_S_S_,@"STO_CUDA_ENTRY STV_DEFAULT"
_Z9c1_kernelPdS_S_S_:
.text._Z9c1_kernelPdS_S_S_:
[----:B------:R-:W-:Y:S01]  /*0000*/  LDC R1, c[0x0][0x37c] ;  /* 0x0000df00ff017b82 */ /* 0x000fe20000000800 */
[----:B------:R-:W0:Y:S01]  /*0010*/  S2R R8, SR_TID.X ;  /* 0x0000000000087919 */ /* 0x000e220000002100 */
[----:B------:R-:W1:Y:S06]  /*0020*/  LDCU.64 UR4, c[0x0][0x358] ;  /* 0x00006b00ff0477ac */ /* 0x000e6c0008000a00 */
[----:B------:R-:W2:Y:S01]  /*0030*/  LDC.64 R4, c[0x0][0x390] ;  /* 0x0000e400ff047b82 */ /* 0x000ea20000000a00 */
[----:B------:R-:W0:Y:S01]  /*0040*/  S2R R13, SR_TID.Y ;  /* 0x00000000000d7919 */ /* 0x000e220000002200 */
[----:B------:R-:W3:Y:S06]  /*0050*/  S2R R11, SR_CTAID.Y ;  /* 0x00000000000b7919 */ /* 0x000eec0000002600 */
[----:B------:R-:W4:Y:S01]  /*0060*/  LDC.64 R6, c[0x0][0x380] ;  /* 0x0000e000ff067b82 */ /* 0x000f220000000a00 */
[----:B0-----:R-:W-:-:S04]  /*0070*/  VIMNMX.U32 R0, PT, PT, R8, R13, !PT ;  /* 0x0000000d08007248 */ /* 0x001fc80007fe0000 */
[----:B------:R-:W-:-:S13]  /*0080*/  ISETP.GT.U32.AND P0, PT, R0, 0x4, PT ;  /* 0x000000040000780c */ /* 0x000fda0003f04070 */
[----:B------:R-:W0:Y:S01]  /*0090*/  @!P0 LDC.64 R16, c[0x0][0x388] ;  /* 0x0000e200ff108b82 */ /* 0x000e220000000a00 */
[----:B------:R-:W-:-:S04]  /*00a0*/  @!P0 IMAD R0, R13, 0x5, R8 ;  /* 0x000000050d008824 */ /* 0x000fc800078e0208 */
[----:B---3--:R-:W-:-:S04]  /*00b0*/  @!P0 IMAD R3, R11, 0x19, R0 ;  /* 0x000000190b038824 */ /* 0x008fc800078e0200 */
[----:B0-----:R-:W-:-:S06]  /*00c0*/  @!P0 IMAD.WIDE.U32 R16, R3, 0x8, R16 ;  /* 0x0000000803108825 */ /* 0x001fcc00078e0010 */
[----:B-1----:R-:W3:Y:S01]  /*00d0*/  @!P0 LDG.E.64 R16, desc[UR4][R16.64] ;  /* 0x0000000410108981 */ /* 0x002ee2000c1e1b00 */
[----:B------:R-:W-:Y:S01]  /*00e0*/  MOV R2, 0x400 ;  /* 0x0000040000027802 */ /* 0x000fe20000000f00 */
[----:B--2---:R-:W-:Y:S01]  /*00f0*/  IMAD.WIDE.U32 R4, R11, 0x8, R4 ;  /* 0x000000080b047825 */ /* 0x004fe200078e0004 */
[----:B------:R-:W0:Y:S01]  /*0100*/  S2R R0, SR_CTAID.X ;  /* 0x0000000000007919 */ /* 0x000e220000002500 */
[----:B------:R-:W1:Y:S04]  /*0110*/  S2R R9, SR_CgaCtaId ;  /* 0x0000000000097919 */ /* 0x000e680000008800 */
[----:B------:R-:W2:Y:S01]  /*0120*/  LDG.E.64 R4, desc[UR4][R4.64] ;  /* 0x0000000404047981 */ /* 0x000ea2000c1e1b00 */
[----:B0-----:R-:W-:-:S04]  /*0130*/  SHF.L.U32 R0, R0, 0x8, RZ ;  /* 0x0000000800007819 */ /* 0x001fc800000006ff */
[----:B------:R-:W-:Y:S01]  /*0140*/  SHF.R.S32.HI R3, RZ, 0x8, R0 ;  /* 0x00000008ff037819 */ /* 0x000fe20000011400 */
[----:B------:R-:W-:Y:S01]  /*0150*/  IMAD R0, R11, 0x18, R13 ;  /* 0x000000180b007824 */ /* 0x000fe200078e020d */
[----:B-1----:R-:W-:-:S03]  /*0160*/  LEA R2, R9, R2, 0x18 ;  /* 0x0000000209027211 */ /* 0x002fc600078ec0ff */
[----:B------:R-:W-:Y:S02]  /*0170*/  IMAD R9, R3, 0x18, R8 ;  /* 0x0000001803097824 */ /* 0x000fe400078e0208 */
[----:B------:R-:W-:Y:S02]  /*0180*/  @!P0 IMAD R3, R13, 0x28, R2 ;  /* 0x000000280d038824 */ /* 0x000fe400078e0202 */
[----:B------:R-:W-:-:S03]  /*0190*/  IMAD R0, R0, 0x1c, R9 ;  /* 0x0000001c00007824 */ /* 0x000fc600078e0209 */
[----:B------:R-:W-:Y:S01]  /*01a0*/  @!P0 LEA R3, R8, R3, 0x3 ;  /* 0x0000000308038211 */ /* 0x000fe200078e18ff */
[----:B----4-:R-:W-:-:S04]  /*01b0*/  IMAD.WIDE R6, R0, 0x8, R6 ;  /* 0x0000000800067825 */ /* 0x010fc800078e0206 */
[----:B---3--:R0:W-:Y:S01]  /*01c0*/  @!P0 STS.64 [R3], R16 ;  /* 0x0000001003008388 */ /* 0x0081e20000000a00 */
[----:B------:R-:W-:Y:S06]  /*01d0*/  BAR.SYNC.DEFER_BLOCKING 0x0 ;  /* 0x0000000000007b1d */ /* 0x000fec0000010000 */
[----:B------:R-:W3:Y:S04]  /*01e0*/  LDG.E.64 R28, desc[UR4][R6.64] ;  /* 0x00000004061c7981 */ /* 0x000ee8000c1e1b00 */
[----:B------:R-:W4:Y:S04]  /*01f0*/  LDG.E.64 R26, desc[UR4][R6.64+0x8] ;  /* 0x00000804061a7981 */ /* 0x000f28000c1e1b00 */
[----:B------:R-:W5:Y:S04]  /*0200*/  LDG.E.64 R24, desc[UR4][R6.64+0x10] ;  /* 0x0000100406187981 */ /* 0x000f68000c1e1b00 */
[----:B------:R-:W2:Y:S04]  /*0210*/  LDG.E.64 R22, desc[UR4][R6.64+0x18] ;  /* 0x0000180406167981 */ /* 0x000ea8000c1e1b00 */
[----:B------:R-:W2:Y:S04]  /*0220*/  LDG.E.64 R14, desc[UR4][R6.64+0x20] ;  /* 0x00002004060e7981 */ /* 0x000ea8000c1e1b00 */
[----:B------:R-:W2:Y:S04]  /*0230*/  LDG.E.64 R12, desc[UR4][R6.64+0x28] ;  /* 0x00002804060c7981 */ /* 0x000ea8000c1e1b00 */
[----:B------:R-:W2:Y:S04]  /*0240*/  LDG.E.64 R20, desc[UR4][R6.64+0x30] ;  /* 0x0000300406147981 */ /* 0x000ea8000c1e1b00 */
[----:B------:R-:W2:Y:S04]  /*0250*/  LDG.E.64 R18, desc[UR4][R6.64+0x38] ;  /* 0x0000380406127981 */ /* 0x000ea8000c1e1b00 */
[----:B0-----:R-:W2:Y:S04]  /*0260*/  LDG.E.64 R16, desc[UR4][R6.64+0x40] ;  /* 0x0000400406107981 */ /* 0x001ea8000c1e1b00 */
[----:B------:R-:W3:Y:S04]  /*0270*/  LDS.128 R8, [R2] ;  /* 0x0000000002087984 */ /* 0x000ee80000000c00 */
[----:B------:R-:W2:Y:S01]  /*0280*/  LDG.E.64 R30, desc[UR4][R6.64+0x48] ;  /* 0x00004804061e7981 */ /* 0x000ea2000c1e1b00 */
[----:B---3--:R-:W-:-:S03]  /*0290*/  DFMA R8, R28, R8, RZ ;  /* 0x000000081c08722b */ /* 0x008fc600000000ff */
[----:B------:R-:W3:Y:S05]  /*02a0*/  LDG.E.64 R28, desc[UR4][R6.64+0x50] ;  /* 0x00005004061c7981 */ /* 0x000eea000c1e1b00 */
[----:B----4-:R-:W-:Y:S02]  /*02b0*/  DFMA R26, R26, R10, R8 ;  /* 0x0000000a1a1a722b */ /* 0x010fe40000000008 */
[----:B------:R-:W5:Y:S06]  /*02c0*/  LDS.128 R8, [R2+0x10] ;  /* 0x0000100002087984 */ /* 0x000f6c0000000c00 */
[----:B-----5:R-:W-:-:S02]  /*02d0*/  DFMA R8, R24, R8, R26 ;  /* 0x000000081808722b */ /* 0x020fc4000000001a */
[----:B------:R-:W4:Y:S04]  /*02e0*/  LDG.E.64 R26, desc[UR4][R6.64+0x58] ;  /* 0x00005804061a7981 */ /* 0x000f28000c1e1b00 */
[----:B------:R-:W5:Y:S02]  /*02f0*/  LDG.E.64 R24, desc[UR4][R6.64+0x60] ;  /* 0x0000600406187981 */ /* 0x000f64000c1e1b00 */
[----:B--2---:R-:W-:Y:S02]  /*0300*/  DFMA R22, R22, R10, R8 ;  /* 0x0000000a1616722b */ /* 0x004fe40000000008 */
[----:B------:R-:W0:Y:S06]  /*0310*/  LDS.128 R8, [R2+0x20] ;  /* 0x0000200002087984 */ /* 0x000e2c0000000c00 */
[----:B0-----:R-:W-:-:S02]  /*0320*/  DFMA R8, R14, R8, R22 ;  /* 0x000000080e08722b */ /* 0x001fc40000000016 */
[----:B------:R-:W2:Y:S06]  /*0330*/  LDG.E.64 R22, desc[UR4][R6.64+0x68] ;  /* 0x0000680406167981 */ /* 0x000eac000c1e1b00 */
[----:B------:R-:W-:Y:S01]  /*0340*/  DFMA R8, R12, R10, R8 ;  /* 0x0000000a0c08722b */ /* 0x000fe20000000008 */
[----:B------:R-:W0:Y:S07]  /*0350*/  LDS.128 R12, [R2+0x30] ;  /* 0x00003000020c7984 */ /* 0x000e2e0000000c00 */
[----:B0-----:R-:W-:-:S02]  /*0360*/  DFMA R12, R20, R12, R8 ;  /* 0x0000000c140c722b */ /* 0x001fc40000000008 */
[----:B------:R-:W0:Y:S04]  /*0370*/  LDS.128 R8, [R2+0x40] ;  /* 0x0000400002087984 */ /* 0x000e280000000c00 */
[----:B------:R-:W2:Y:S02]  /*0380*/  LDG.E.64 R20, desc[UR4][R6.64+0x70] ;  /* 0x0000700406147981 */ /* 0x000ea4000c1e1b00 */
[----:B------:R-:W-:Y:S02]  /*0390*/  DFMA R12, R18, R14, R12 ;  /* 0x0000000e120c722b */ /* 0x000fe4000000000c */
[----:B------:R-:W2:Y:S06]  /*03a0*/  LDG.E.64 R18, desc[UR4][R6.64+0x78] ;  /* 0x0000780406127981 */ /* 0x000eac000c1e1b00 */
[----:B0-----:R-:W-:Y:S01]  /*03b0*/  DFMA R8, R16, R8, R12 ;  /* 0x000000081008722b */ /* 0x001fe2000000000c */
[----:B------:R-:W2:Y:S04]  /*03c0*/  LDG.E.64 R16, desc[UR4][R6.64+0x80] ;  /* 0x0000800406107981 */ /* 0x000ea8000c1e1b00 */
[----:B------:R-:W3:Y:S03]  /*03d0*/  LDS.128 R12, [R2+0x50] ;  /* 0x00005000020c7984 */ /* 0x000ee60000000c00 */
[----:B------:R-:W-:Y:S01]  /*03e0*/  DFMA R8, R30, R10, R8 ;  /* 0x0000000a1e08722b */ /* 0x000fe20000000008 */
[----:B------:R-:W2:Y:S07]  /*03f0*/  LDG.E.64 R30, desc[UR4][R6.64+0xc0] ;  /* 0x0000c004061e7981 */ /* 0x000eae000c1e1b00 */
[----:B---3--:R-:W-:-:S02]  /*0400*/  DFMA R12, R28, R12, R8 ;  /* 0x0000000c1c0c722b */ /* 0x008fc40000000008 */
[----:B------:R-:W5:Y:S04]  /*0410*/  LDS.128 R8, [R2+0x60] ;  /* 0x0000600002087984 */ /* 0x000f680000000c00 */
[----:B------:R-:W3:Y:S02]  /*0420*/  LDG.E.64 R28, desc[UR4][R6.64+0xa8] ;  /* 0x0000a804061c7981 */ /* 0x000ee4000c1e1b00 */
[----:B----4-:R-:W-:Y:S02]  /*0430*/  DFMA R12, R26, R14, R12 ;  /* 0x0000000e1a0c722b */ /* 0x010fe4000000000c */
[----:B------:R-:W4:Y:S06]  /*0440*/  LDG.E.64 R26, desc[UR4][R6.64+0x88] ;  /* 0x00008804061a7981 */ /* 0x000f2c000c1e1b00 */
[----:B-----5:R-:W-:-:S02]  /*0450*/  DFMA R8, R24, R8, R12 ;  /* 0x000000081808722b */ /* 0x020fc4000000000c */
[----:B------:R-:W0:Y:S04]  /*0460*/  LDS.128 R12, [R2+0x70] ;  /* 0x00007000020c7984 */ /* 0x000e280000000c00 */
[----:B------:R-:W5:Y:S02]  /*0470*/  LDG.E.64 R24, desc[UR4][R6.64+0x90] ;  /* 0x0000900406187981 */ /* 0x000f64000c1e1b00 */
[----:B--2---:R-:W-:Y:S02]  /*0480*/  DFMA R8, R22, R10, R8 ;  /* 0x0000000a1608722b */ /* 0x004fe40000000008 */
[----:B------:R-:W2:Y:S06]  /*0490*/  LDG.E.64 R22, desc[UR4][R6.64+0x98] ;  /* 0x0000980406167981 */ /* 0x000eac000c1e1b00 */
[----:B0-----:R-:W-:-:S02]  /*04a0*/  DFMA R12, R20, R12, R8 ;  /* 0x0000000c140c722b */ /* 0x001fc40000000008 */
[----:B------:R-:W0:Y:S04]  /*04b0*/  LDS.128 R8, [R2+0x80] ;  /* 0x0000800002087984 */ /* 0x000e280000000c00 */
[----:B------:R-:W3:Y:S02]  /*04c0*/  LDG.E.64 R20, desc[UR4][R6.64+0xa0] ;  /* 0x0000a00406147981 */ /* 0x000ee4000c1e1b00 */
[----:B------:R-:W-:Y:S02]  /*04d0*/  DFMA R12, R18, R14, R12 ;  /* 0x0000000e120c722b */ /* 0x000fe4000000000c */
[----:B------:R-:W3:Y:S06]  /*04e0*/  LDG.E.64 R18, desc[UR4][R6.64+0xb0] ;  /* 0x0000b00406127981 */ /* 0x000eec000c1e1b00 */
[----:B0-----:R-:W-:Y:S01]  /*04f0*/  DFMA R8, R16, R8, R12 ;  /* 0x000000081008722b */ /* 0x001fe2000000000c */
[----:B------:R-:W3:Y:S04]  /*0500*/  LDG.E.64 R16, desc[UR4][R6.64+0xb8] ;  /* 0x0000b80406107981 */ /* 0x000ee8000c1e1b00 */
[----:B------:R-:W-:Y:S01]  /*0510*/  LDS.128 R12, [R2+0xa0] ;  /* 0x0000a000020c7984 */ /* 0x000fe20000000c00 */
[----:B------:R-:W-:Y:S01]  /*0520*/  UMOV UR6, 0x47ae147b ;  /* 0x47ae147b00067882 */ /* 0x000fe20000000000 */
[----:B------:R-:W-:Y:S01]  /*0530*/  UMOV UR7, 0x3f847ae1 ;  /* 0x3f847ae100077882 */ /* 0x000fe20000000000 */
[----:B----4-:R-:W-:-:S02]  /*0540*/  DFMA R26, R26, R10, R8 ;  /* 0x0000000a1a1a722b */ /* 0x010fc40000000008 */
[----:B------:R-:W5:Y:S06]  /*0550*/  LDS.128 R8, [R2+0x90] ;  /* 0x0000900002087984 */ /* 0x000f6c0000000c00 */
[----:B-----5:R-:W-:-:S08]  /*0560*/  DFMA R8, R24, R8, R26 ;  /* 0x000000081808722b */ /* 0x020fd0000000001a */
[----:B--2---:R-:W-:Y:S02]  /*0570*/  DFMA R24, R22, R10, R8 ;  /* 0x0000000a1618722b */ /* 0x004fe40000000008 */
[----:B------:R-:W0:Y:S04]  /*0580*/  LDS.128 R8, [R2+0xb0] ;  /* 0x0000b00002087984 */ /* 0x000e280000000c00 */
[----:B------:R-:W1:Y:S02]  /*0590*/  LDS.64 R22, [R2+0xc0] ;  /* 0x0000c00002167984 */ /* 0x000e640000000a00 */
[----:B---3--:R-:W-:-:S08]  /*05a0*/  DFMA R12, R20, R12, R24 ;  /* 0x0000000c140c722b */ /* 0x008fd00000000018 */
[----:B------:R-:W-:-:S08]  /*05b0*/  DFMA R12, R28, R14, R12 ;  /* 0x0000000e1c0c722b */ /* 0x000fd0000000000c */
[----:B0-----:R-:W-:-:S08]  /*05c0*/  DFMA R8, R18, R8, R12 ;  /* 0x000000081208722b */ /* 0x001fd0000000000c */
[----:B------:R-:W-:Y:S01]  /*05d0*/  DFMA R8, R16, R10, R8 ;  /* 0x0000000a1008722b */ /* 0x000fe20000000008 */
[----:B------:R-:W0:Y:S07]  /*05e0*/  LDC.64 R10, c[0x0][0x398] ;  /* 0x0000e600ff0a7b82 */ /* 0x000e2e0000000a00 */
[----:B-1----:R-:W-:-:S08]  /*05f0*/  DFMA R8, R30, R22, R8 ;  /* 0x000000161e08722b */ /* 0x002fd00000000008 */
[----:B------:R-:W-:-:S08]  /*0600*/  DADD R4, R4, R8 ;  /* 0x0000000004047229 */ /* 0x000fd00000000008 */
[C---:B------:R-:W-:Y:S02]  /*0610*/  DMUL R6, R4.reuse, UR6 ;  /* 0x0000000604067c28 */ /* 0x040fe40008000000 */
[----:B------:R-:W-:Y:S01]  /*0620*/  DSETP.GEU.AND P0, PT, R4, RZ, PT ;  /* 0x000000ff0400722a */ /* 0x000fe20003f0e000 */
[----:B0-----:R-:W-:-:S07]  /*0630*/  IMAD.WIDE R2, R0, 0x8, R10 ;  /* 0x0000000800027825 */ /* 0x001fce00078e020a */
[----:B------:R-:W-:Y:S02]  /*0640*/  FSEL R4, R6, R4, !P0 ;  /* 0x0000000406047208 */ /* 0x000fe40004000000 */
[----:B------:R-:W-:-:S05]  /*0650*/  FSEL R5, R7, R5, !P0 ;  /* 0x0000000507057208 */ /* 0x000fca0004000000 */
[----:B------:R-:W-:Y:S01]  /*0660*/  STG.E.64 desc[UR4][R2.64], R4 ;  /* 0x0000000402007986 */ /* 0x000fe2000c101b04 */
[----:B------:R-:W-:Y:S05]  /*0670*/  EXIT ;  /* 0x000000000000794d */ /* 0x000fea0003800000 */
.L_x_0:
[----:B------:R-:W-:-:S00]  /*0680*/  BRA `(.L_x_0) ;  /* 0xfffffffc00fc7947 */ /* 0x000fc0000383ffff */
[----:B------:R-:W-:-:S00]  /*0690*/  NOP ;  /* 0x0000000000007918 */ /* 0x000fc00000000000 */
        /* <DEDUP_REMOVED lines=14> */
.L_x_1:


//--------------------- .nv.shared._Z9c1_kernelPdS_S_S_ --------------------------
	.section	.nv.shared._Z9c1_kernelPdS_S_S_,"aw",@nobits
	.sectionflags	@""
	.align	8
.nv.shared._Z9c1_kernelPdS_S_S_:
	.zero		1224


//--------------------- .nv.shared.reserved.0     --------------------------
	.section	.nv.shared.reserved.0,"aw",@nobits
	.weak		__nv_reservedSMEM_offset_0_alias
	.size		__nv_reservedSMEM_offset_0_alias, 0, 64
	.other		__nv_reservedSMEM_offset_0_alias,@"STO_CUDA_RESERVED_SHARED STV_DEFAULT"
__nv_reservedSMEM_offset_0_alias:
	.zero		0
	.zero		64


//--------------------- .nv.constant0._Z9c1_kernelPdS_S_S_ --------------------------
	.section	.nv.constant0._Z9c1_kernelPdS_S_S_,"a",@progbits
	.sectionflags	@""
	.align	4
.nv.constant0._Z9c1_kernelPdS_S_S_:
	.zero		928


//--------------------- SYMBOLS --------------------------

	.type		.nv.reservedSmem.offset0,@object
	.size		.nv.reservedSmem.offset0,0x4
	.type		.nv.reservedSmem.cap,@object
	.size		.nv.reservedSmem.cap,0x4
